	.headerflags	@"EF_CUDA_TEXMODE_UNIFIED EF_CUDA_64BIT_ADDRESS EF_CUDA_SM86 EF_CUDA_VIRTUAL_SM(EF_CUDA_SM86)"
	.elftype	@"ET_EXEC"


//--------------------- .nv.info                  --------------------------
	.section	.nv.info,"",@"SHT_CUDA_INFO"
	.align	4


	//----- nvinfo : EIATTR_REGCOUNT
	.align		4
        /*0000*/ 	.byte	0x04, 0x2f
        /*0002*/ 	.short	(.L_1 - .L_0)
	.align		4
.L_0:
        /*0004*/ 	.word	index@(triton_mm)
        /*0008*/ 	.word	0x0000003c


	//----- nvinfo : EIATTR_MIN_STACK_SIZE
	.align		4
.L_1:
        /*000c*/ 	.byte	0x04, 0x12
        /*000e*/ 	.short	(.L_3 - .L_2)
	.align		4
.L_2:
        /*0010*/ 	.word	index@(triton_mm)
        /*0014*/ 	.word	0x00000000


	//----- nvinfo : EIATTR_FRAME_SIZE
	.align		4
.L_3:
        /*0018*/ 	.byte	0x04, 0x11
        /*001a*/ 	.short	(.L_5 - .L_4)
	.align		4
.L_4:
        /*001c*/ 	.word	index@(triton_mm)
        /*0020*/ 	.word	0x00000000


	//----- nvinfo : EIATTR_MIN_STACK_SIZE
	.align		4
.L_5:
        /*0024*/ 	.byte	0x04, 0x12
        /*0026*/ 	.short	(.L_7 - .L_6)
	.align		4
.L_6:
        /*0028*/ 	.word	index@(triton_mm)
        /*002c*/ 	.word	0x00000000
.L_7:


//--------------------- .nv.info.triton_mm        --------------------------
	.section	.nv.info.triton_mm,"",@"SHT_CUDA_INFO"
	.sectionflags	@""
	.align	4


	//----- nvinfo : EIATTR_CUDA_API_VERSION
	.align		4
        /*0000*/ 	.byte	0x04, 0x37
        /*0002*/ 	.short	(.L_9 - .L_8)
.L_8:
        /*0004*/ 	.word	0x0000007c


	//----- nvinfo : EIATTR_SW2861232_WAR
	.align		4
.L_9:
        /*0008*/ 	.byte	0x01, 0x35
	.zero		2


	//----- nvinfo : EIATTR_PARAM_CBANK
	.align		4
        /*000c*/ 	.byte	0x04, 0x0a
        /*000e*/ 	.short	(.L_11 - .L_10)
	.align		4
.L_10:
        /*0010*/ 	.word	index@(.nv.constant0.triton_mm)
        /*0014*/ 	.short	0x0160
        /*0016*/ 	.short	0x0020


	//----- nvinfo : EIATTR_CBANK_PARAM_SIZE
	.align		4
.L_11:
        /*0018*/ 	.byte	0x03, 0x19
        /*001a*/ 	.short	0x0020


	//----- nvinfo : EIATTR_KPARAM_INFO
	.align		4
        /*001c*/ 	.byte	0x04, 0x17
        /*001e*/ 	.short	(.L_13 - .L_12)
.L_12:
        /*0020*/ 	.word	0x00000000
        /*0024*/ 	.short	0x0003
        /*0026*/ 	.short	0x0018
        /*0028*/ 	.byte	0x00, 0xf4, 0x21, 0x00


	//----- nvinfo : EIATTR_KPARAM_INFO
	.align		4
.L_13:
        /*002c*/ 	.byte	0x04, 0x17
        /*002e*/ 	.short	(.L_15 - .L_14)
.L_14:
        /*0030*/ 	.word	0x00000000
        /*0034*/ 	.short	0x0002
        /*0036*/ 	.short	0x0010
        /*0038*/ 	.byte	0x00, 0xf4, 0x21, 0x00


	//----- nvinfo : EIATTR_KPARAM_INFO
	.align		4
.L_15:
        /*003c*/ 	.byte	0x04, 0x17
        /*003e*/ 	.short	(.L_17 - .L_16)
.L_16:
        /*0040*/ 	.word	0x00000000
        /*0044*/ 	.short	0x0001
        /*0046*/ 	.short	0x0008
        /*0048*/ 	.byte	0x00, 0xf4, 0x21, 0x00


	//----- nvinfo : EIATTR_KPARAM_INFO
	.align		4
.L_17:
        /*004c*/ 	.byte	0x04, 0x17
        /*004e*/ 	.short	(.L_19 - .L_18)
.L_18:
        /*0050*/ 	.word	0x00000000
        /*0054*/ 	.short	0x0000
        /*0056*/ 	.short	0x0000
        /*0058*/ 	.byte	0x00, 0xf4, 0x21, 0x00


	//----- nvinfo : EIATTR_MAXREG_COUNT
	.align		4
.L_19:
        /*005c*/ 	.byte	0x03, 0x1b
        /*005e*/ 	.short	0x00ff


	//----- nvinfo : EIATTR_EXIT_INSTR_OFFSETS
	.align		4
        /*0060*/ 	.byte	0x04, 0x1c
        /*0062*/ 	.short	(.L_21 - .L_20)


	//   ....[0]....
.L_20:
        /*0064*/ 	.word	0x00001680


	//   ....[1]....
        /*0068*/ 	.word	0x000016d0


	//----- nvinfo : EIATTR_REQNTID
	.align		4
.L_21:
        /*006c*/ 	.byte	0x04, 0x10
        /*006e*/ 	.short	(.L_23 - .L_22)
.L_22:
        /*0070*/ 	.word	0x00000100
        /*0074*/ 	.word	0x00000001
        /*0078*/ 	.word	0x00000001
.L_23:


//--------------------- .nv.callgraph             --------------------------
	.section	.nv.callgraph,"",@"SHT_CUDA_CALLGRAPH"
	.align	4
	.sectionentsize	8
	.align		4
        /*0000*/ 	.word	0x00000000
	.align		4
        /*0004*/ 	.word	0xffffffff
	.align		4
        /*0008*/ 	.word	0x00000000
	.align		4
        /*000c*/ 	.word	0xfffffffe
	.align		4
        /*0010*/ 	.word	0x00000000
	.align		4
        /*0014*/ 	.word	0xfffffffd
	.align		4
        /*0018*/ 	.word	0x00000000
	.align		4
        /*001c*/ 	.word	0xfffffffc


//--------------------- .nv.rel.action            --------------------------
	.section	.nv.rel.action,"",@"SHT_CUDA_RELOCINFO"
	.align	8
	.sectionentsize	8
        /*0000*/ 	.byte	0x73, 0x00, 0x00, 0x00, 0x00, 0x00, 0x00, 0x00, 0x00, 0x00, 0x00, 0x11, 0x25, 0x00, 0x05, 0x36


//--------------------- .nv.constant0.triton_mm   --------------------------
	.section	.nv.constant0.triton_mm,"a",@progbits
	.sectionflags	@""
	.align	4
.nv.constant0.triton_mm:
	.zero		384


//--------------------- .text.triton_mm           --------------------------
	.section	.text.triton_mm,"ax",@progbits
	.sectionflags	@"SHF_BARRIERS=1"
	.sectioninfo	@"SHI_REGISTERS=60"
	.align	128
        .global         triton_mm
        .type           triton_mm,@function
        .size           triton_mm,(.L_x_2 - triton_mm)
        .other          triton_mm,@"STO_CUDA_ENTRY STV_DEFAULT"
triton_mm:
.text.triton_mm:
[----:B------:R-:W-:Y:S02]  /*0000*/  IMAD.MOV.U32 R1, RZ, RZ, c[0x0][0x28] ;  /* 0x00000a00ff017624 */ /* 0x000fe400078e00ff */
[----:B------:R-:W1:Y:S01]  /*0010*/  S2R R9, SR_CTAID.X ;  /* 0x0000000000097919 */ /* 0x000e620000002500 */
[----:B------:R-:W-:Y:S01]  /*0020*/  IMAD.MOV.U32 R5, RZ, RZ, 0x8 ;  /* 0x00000008ff057424 */ /* 0x000fe200078e00ff */
[----:B------:R-:W-:Y:S01]  /*0030*/  ULDC.64 UR4, c[0x0][0x118] ;  /* 0x0000460000047ab9 */ /* 0x000fe20000000a00 */
[----:B------:R-:W-:Y:S01]  /*0040*/  IMAD.MOV.U32 R52, RZ, RZ, 0x1 ;  /* 0x00000001ff347424 */ /* 0x000fe200078e00ff */
[----:B------:R-:W-:Y:S01]  /*0050*/  CS2R R32, SRZ ;  /* 0x0000000000207805 */ /* 0x000fe2000001ff00 */
[----:B------:R-:W-:Y:S01]  /*0060*/  IMAD.MOV.U32 R47, RZ, RZ, -0x1 ;  /* 0xffffffffff2f7424 */ /* 0x000fe200078e00ff */
[----:B------:R-:W-:Y:S01]  /*0070*/  CS2R R34, SRZ ;  /* 0x0000000000227805 */ /* 0x000fe2000001ff00 */
[----:B------:R-:W-:Y:S01]  /*0080*/  CS2R R28, SRZ ;  /* 0x00000000001c7805 */ /* 0x000fe2000001ff00 */
[----:B------:R-:W-:Y:S01]  /*0090*/  CS2R R30, SRZ ;  /* 0x00000000001e7805 */ /* 0x000fe2000001ff00 */
[----:B------:R-:W-:Y:S01]  /*00a0*/  CS2R R20, SRZ ;  /* 0x0000000000147805 */ /* 0x000fe2000001ff00 */
[----:B------:R-:W-:Y:S01]  /*00b0*/  CS2R R22, SRZ ;  /* 0x0000000000167805 */ /* 0x000fe2000001ff00 */
[----:B-1----:R-:W-:-:S05]  /*00c0*/  IMAD.HI R0, R9, 0x2aaaaaab, RZ ;  /* 0x2aaaaaab09007827 */ /* 0x002fca00078e02ff */
[----:B------:R-:W-:-:S04]  /*00d0*/  SHF.R.U32.HI R3, RZ, 0x1f, R0 ;  /* 0x0000001fff037819 */ /* 0x000fc80000011600 */
[----:B------:R-:W-:-:S05]  /*00e0*/  LEA.HI.SX32 R4, R0, R3, 0x1a ;  /* 0x0000000300047211 */ /* 0x000fca00078fd2ff */
[C---:B------:R-:W-:Y:S02]  /*00f0*/  IMAD R0, R4.reuse, -0x8, R5 ;  /* 0xfffffff804007824 */ /* 0x040fe400078e0205 */
[----:B------:R-:W-:-:S03]  /*0100*/  IMAD R6, R4, -0x180, R9 ;  /* 0xfffffe8004067824 */ /* 0x000fc600078e0209 */
[----:B------:R-:W-:-:S04]  /*0110*/  IMNMX R5, R0, 0x8, PT ;  /* 0x0000000800057817 */ /* 0x000fc80003800200 */
[-C--:B------:R-:W-:Y:S02]  /*0120*/  IABS R11, R5.reuse ;  /* 0x00000005000b7213 */ /* 0x080fe40000000000 */
[----:B------:R-:W-:Y:S02]  /*0130*/  IABS R10, R5 ;  /* 0x00000005000a7213 */ /* 0x000fe40000000000 */
[----:B------:R-:W1:Y:S08]  /*0140*/  I2F.RP R0, R11 ;  /* 0x0000000b00007306 */ /* 0x000e700000209400 */
[----:B-1----:R-:W1:Y:S02]  /*0150*/  MUFU.RCP R0, R0 ;  /* 0x0000000000007308 */ /* 0x002e640000001000 */
[----:B-1----:R-:W-:-:S02]  /*0160*/  IADD3 R2, R0, 0xffffffe, RZ ;  /* 0x0ffffffe00027810 */ /* 0x002fc40007ffe0ff */
[----:B------:R-:W-:-:S04]  /*0170*/  IABS R0, R6 ;  /* 0x0000000600007213 */ /* 0x000fc80000000000 */
[----:B------:R1:W2:Y:S01]  /*0180*/  F2I.FTZ.U32.TRUNC.NTZ R3, R2 ;  /* 0x0000000200037305 */ /* 0x0002a2000021f000 */
[----:B------:R-:W-:-:S04]  /*0190*/  LOP3.LUT R6, R6, R5, RZ, 0x3c, !PT ;  /* 0x0000000506067212 */ /* 0x000fc800078e3cff */
[----:B------:R-:W-:Y:S01]  /*01a0*/  ISETP.GE.AND P2, PT, R6, RZ, PT ;  /* 0x000000ff0600720c */ /* 0x000fe20003f46270 */
[----:B-1----:R-:W-:Y:S02]  /*01b0*/  IMAD.MOV.U32 R2, RZ, RZ, RZ ;  /* 0x000000ffff027224 */ /* 0x002fe400078e00ff */
[----:B--2---:R-:W-:-:S04]  /*01c0*/  IMAD.MOV R8, RZ, RZ, -R3 ;  /* 0x000000ffff087224 */ /* 0x004fc800078e0a03 */
[----:B------:R-:W-:Y:S01]  /*01d0*/  IMAD R7, R8, R11, RZ ;  /* 0x0000000b08077224 */ /* 0x000fe200078e02ff */
[----:B------:R-:W-:-:S03]  /*01e0*/  IABS R8, R9 ;  /* 0x0000000900087213 */ /* 0x000fc60000000000 */
[----:B------:R-:W-:-:S04]  /*01f0*/  IMAD.HI.U32 R3, R3, R7, R2 ;  /* 0x0000000703037227 */ /* 0x000fc800078e0002 */
[----:B------:R-:W-:Y:S02]  /*0200*/  IMAD.MOV.U32 R7, RZ, RZ, R8 ;  /* 0x000000ffff077224 */ /* 0x000fe400078e0008 */
[----:B------:R-:W-:Y:S02]  /*0210*/  IMAD.MOV R8, RZ, RZ, -R10 ;  /* 0x000000ffff087224 */ /* 0x000fe400078e0a0a */
[----:B------:R-:W-:Y:S02]  /*0220*/  IMAD.MOV.U32 R10, RZ, RZ, R0 ;  /* 0x000000ffff0a7224 */ /* 0x000fe400078e0000 */
[----:B------:R-:W-:-:S04]  /*0230*/  IMAD.HI.U32 R0, R3, R7, RZ ;  /* 0x0000000703007227 */ /* 0x000fc800078e00ff */
[----:B------:R-:W-:-:S04]  /*0240*/  IMAD.HI.U32 R3, R3, R10, RZ ;  /* 0x0000000a03037227 */ /* 0x000fc800078e00ff */
[-C--:B------:R-:W-:Y:S02]  /*0250*/  IMAD R2, R0, R8.reuse, R7 ;  /* 0x0000000800027224 */ /* 0x080fe400078e0207 */
[----:B------:R-:W-:Y:S01]  /*0260*/  IMAD R7, R3, R8, R10 ;  /* 0x0000000803077224 */ /* 0x000fe200078e020a */
[----:B------:R-:W1:Y:S02]  /*0270*/  S2R R0, SR_TID.X ;  /* 0x0000000000007919 */ /* 0x000e640000002100 */
[C---:B------:R-:W-:Y:S02]  /*0280*/  ISETP.GT.U32.AND P1, PT, R11.reuse, R2, PT ;  /* 0x000000020b00720c */ /* 0x040fe40003f24070 */
[----:B------:R-:W-:-:S11]  /*0290*/  ISETP.GT.U32.AND P0, PT, R11, R7, PT ;  /* 0x000000070b00720c */ /* 0x000fd60003f04070 */
[--C-:B------:R-:W-:Y:S01]  /*02a0*/  @!P1 IMAD.IADD R2, R2, 0x1, -R11.reuse ;  /* 0x0000000102029824 */ /* 0x100fe200078e0a0b */
[----:B------:R-:W-:Y:S01]  /*02b0*/  ISETP.GE.AND P1, PT, R9, RZ, PT ;  /* 0x000000ff0900720c */ /* 0x000fe20003f26270 */
[----:B------:R-:W-:Y:S01]  /*02c0*/  @!P0 IMAD.IADD R7, R7, 0x1, -R11 ;  /* 0x0000000107078824 */ /* 0x000fe200078e0a0b */
[----:B------:R-:W-:Y:S02]  /*02d0*/  @!P0 IADD3 R3, R3, 0x1, RZ ;  /* 0x0000000103038810 */ /* 0x000fe40007ffe0ff */
[----:B------:R-:W-:Y:S02]  /*02e0*/  ISETP.GT.U32.AND P4, PT, R11, R2, PT ;  /* 0x000000020b00720c */ /* 0x000fe40003f84070 */
[----:B------:R-:W-:Y:S02]  /*02f0*/  ISETP.GE.U32.AND P3, PT, R7, R11, PT ;  /* 0x0000000b0700720c */ /* 0x000fe40003f66070 */
[----:B------:R-:W-:Y:S01]  /*0300*/  ISETP.NE.AND P0, PT, R5, RZ, PT ;  /* 0x000000ff0500720c */ /* 0x000fe20003f05270 */
[C---:B-1----:R-:W-:Y:S01]  /*0310*/  IMAD.SHL.U32 R45, R0.reuse, 0x10, RZ ;  /* 0x00000010002d7824 */ /* 0x042fe200078e00ff */
[----:B------:R-:W-:Y:S01]  /*0320*/  LOP3.LUT R5, RZ, R5, RZ, 0x33, !PT ;  /* 0x00000005ff057212 */ /* 0x000fe200078e33ff */
[----:B------:R-:W-:Y:S01]  /*0330*/  IMAD.SHL.U32 R44, R0, 0x2, RZ ;  /* 0x00000002002c7824 */ /* 0x000fe200078e00ff */
[----:B------:R-:W-:-:S02]  /*0340*/  SHF.R.U32.HI R43, RZ, 0x2, R0 ;  /* 0x00000002ff2b7819 */ /* 0x000fc40000011600 */
[----:B------:R-:W-:Y:S02]  /*0350*/  LOP3.LUT R9, R0, 0x7, RZ, 0xc0, !PT ;  /* 0x0000000700097812 */ /* 0x000fe400078ec0ff */
[----:B------:R-:W-:Y:S01]  /*0360*/  SGXT.U32 R43, R43, 0x6 ;  /* 0x000000062b2b781a */ /* 0x000fe20000000000 */
[----:B------:R-:W-:Y:S01]  /*0370*/  @!P4 IMAD.IADD R2, R2, 0x1, -R11 ;  /* 0x000000010202c824 */ /* 0x000fe200078e0a0b */
[C---:B------:R-:W-:Y:S02]  /*0380*/  LOP3.LUT R46, R0.reuse, 0x80, RZ, 0xc0, !PT ;  /* 0x00000080002e7812 */ /* 0x040fe400078ec0ff */
[----:B------:R-:W-:Y:S01]  /*0390*/  @P3 IADD3 R3, R3, 0x1, RZ ;  /* 0x0000000103033810 */ /* 0x000fe20007ffe0ff */
[----:B------:R-:W-:Y:S01]  /*03a0*/  @!P1 IMAD.MOV R2, RZ, RZ, -R2 ;  /* 0x000000ffff029224 */ /* 0x000fe200078e0a02 */
[----:B------:R-:W-:Y:S02]  /*03b0*/  LOP3.LUT R13, R0, 0xf, RZ, 0xc0, !PT ;  /* 0x0000000f000d7812 */ /* 0x000fe400078ec0ff */
[----:B------:R-:W-:Y:S01]  /*03c0*/  LOP3.LUT R12, R45, 0x30, R44, 0x48, !PT ;  /* 0x000000302d0c7812 */ /* 0x000fe200078e482c */
[----:B------:R-:W-:Y:S01]  /*03d0*/  IMAD.MOV.U32 R6, RZ, RZ, R3 ;  /* 0x000000ffff067224 */ /* 0x000fe200078e0003 */
[----:B------:R-:W-:-:S02]  /*03e0*/  SEL R3, R5, R2, !P0 ;  /* 0x0000000205037207 */ /* 0x000fc40004000000 */
[----:B------:R-:W-:Y:S01]  /*03f0*/  LEA.HI R13, R46, R13, RZ, 0x1d ;  /* 0x0000000d2e0d7211 */ /* 0x000fe200078fe8ff */
[----:B------:R-:W-:Y:S02]  /*0400*/  @!P2 IMAD.MOV R6, RZ, RZ, -R6 ;  /* 0x000000ffff06a224 */ /* 0x000fe400078e0a06 */
[----:B------:R-:W-:-:S03]  /*0410*/  IMAD R4, R4, 0x8, R3 ;  /* 0x0000000804047824 */ /* 0x000fc600078e0203 */
[----:B------:R-:W-:Y:S01]  /*0420*/  SEL R2, R5, R6, !P0 ;  /* 0x0000000605027207 */ /* 0x000fe20004000000 */
[----:B------:R-:W-:Y:S01]  /*0430*/  IMAD.SHL.U32 R3, R4, 0x40, RZ ;  /* 0x0000004004037824 */ /* 0x000fe200078e00ff */
[----:B------:R-:W-:Y:S02]  /*0440*/  SHF.R.S32.HI R8, RZ, 0x19, R4 ;  /* 0x00000019ff087819 */ /* 0x000fe40000011404 */
[----:B------:R-:W-:Y:S01]  /*0450*/  SHF.R.U32.HI R4, RZ, 0x2, R0 ;  /* 0x00000002ff047819 */ /* 0x000fe20000011600 */
[----:B------:R-:W-:Y:S01]  /*0460*/  IMAD.SHL.U32 R2, R2, 0x40, RZ ;  /* 0x0000004002027824 */ /* 0x000fe200078e00ff */
[----:B------:R-:W-:Y:S02]  /*0470*/  SGXT R8, R8, 0x1 ;  /* 0x000000010808781a */ /* 0x000fe40000000200 */
[-C--:B------:R-:W-:Y:S02]  /*0480*/  LOP3.LUT R5, R3, R43.reuse, RZ, 0xfc, !PT ;  /* 0x0000002b03057212 */ /* 0x080fe400078efcff */
[----:B------:R-:W-:Y:S01]  /*0490*/  LOP3.LUT R6, R2, R43, RZ, 0xfc, !PT ;  /* 0x0000002b02067212 */ /* 0x000fe200078efcff */
[----:B------:R-:W-:Y:S01]  /*04a0*/  IMAD R43, R43, 0x40, R12 ;  /* 0x000000402b2b7824 */ /* 0x000fe200078e020c */
[----:B------:R-:W-:-:S02]  /*04b0*/  LEA.HI R8, R8, R5, RZ, 0x9 ;  /* 0x0000000508087211 */ /* 0x000fc400078f48ff */
[--C-:B------:R-:W-:Y:S01]  /*04c0*/  LOP3.LUT R9, R9, 0x8, R4.reuse, 0xf8, !PT ;  /* 0x0000000809097812 */ /* 0x100fe200078ef804 */
[----:B------:R-:W-:Y:S01]  /*04d0*/  IMAD.HI R7, R6, 0x2aaaaaab, RZ ;  /* 0x2aaaaaab06077827 */ /* 0x000fe200078e02ff */
[----:B------:R-:W-:Y:S02]  /*04e0*/  LOP3.LUT R8, R8, 0xffe00, RZ, 0xc0, !PT ;  /* 0x000ffe0008087812 */ /* 0x000fe400078ec0ff */
[----:B------:R-:W-:Y:S02]  /*04f0*/  LOP3.LUT R15, R9, 0x10, R4, 0xf8, !PT ;  /* 0x00000010090f7812 */ /* 0x000fe400078ef804 */
[----:B------:R-:W-:Y:S01]  /*0500*/  SHF.R.U32.HI R10, RZ, 0x1f, R7 ;  /* 0x0000001fff0a7819 */ /* 0x000fe20000011607 */
[----:B------:R-:W-:Y:S02]  /*0510*/  IMAD.IADD R8, R5, 0x1, -R8 ;  /* 0x0000000105087824 */ /* 0x000fe400078e0a08 */
[----:B------:R-:W-:Y:S01]  /*0520*/  IMAD.SHL.U32 R5, R0, 0x8, RZ ;  /* 0x0000000800057824 */ /* 0x000fe200078e00ff */
[----:B------:R-:W-:Y:S01]  /*0530*/  LEA.HI R7, R7, R10, RZ, 0x17 ;  /* 0x0000000a07077211 */ /* 0x000fe200078fb8ff */
[----:B------:R-:W-:-:S02]  /*0540*/  IMAD R8, R8, 0x3000, RZ ;  /* 0x0000300008087824 */ /* 0x000fc400078e02ff */
[----:B------:R-:W-:Y:S01]  /*0550*/  IMAD.SHL.U32 R10, R13, 0x40, RZ ;  /* 0x000000400d0a7824 */ /* 0x000fe200078e00ff */
[----:B------:R-:W-:Y:S01]  /*0560*/  LOP3.LUT R9, R5, 0x20, RZ, 0xc0, !PT ;  /* 0x0000002005097812 */ /* 0x000fe200078ec0ff */
[----:B------:R-:W-:Y:S01]  /*0570*/  IMAD R7, R7, -0xc00, R6 ;  /* 0xfffff40007077824 */ /* 0x000fe200078e0206 */
[C---:B------:R-:W-:Y:S02]  /*0580*/  LOP3.LUT R4, R5.reuse, 0x10, RZ, 0xc0, !PT ;  /* 0x0000001005047812 */ /* 0x040fe400078ec0ff */
[----:B------:R-:W-:Y:S01]  /*0590*/  LOP3.LUT R11, R5, 0x30, RZ, 0xc0, !PT ;  /* 0x00000030050b7812 */ /* 0x000fe200078ec0ff */
[----:B------:R-:W-:Y:S01]  /*05a0*/  IMAD R56, R7, 0x3000, RZ ;  /* 0x0000300007387824 */ /* 0x000fe200078e02ff */
[----:B------:R-:W-:Y:S02]  /*05b0*/  LOP3.LUT R9, R9, 0x10, R0, 0xf8, !PT ;  /* 0x0000001009097812 */ /* 0x000fe400078ef800 */
[----:B------:R-:W-:Y:S02]  /*05c0*/  LOP3.LUT R6, R44, 0x30, R5, 0x48, !PT ;  /* 0x000000302c067812 */ /* 0x000fe400078e4805 */
[----:B------:R-:W-:-:S02]  /*05d0*/  LOP3.LUT R5, R8, 0x30, R45, 0xf8, !PT ;  /* 0x0000003008057812 */ /* 0x000fc400078ef82d */
[----:B------:R-:W-:Y:S01]  /*05e0*/  LOP3.LUT R11, R11, 0x10, R0, 0x78, !PT ;  /* 0x000000100b0b7812 */ /* 0x000fe200078e7800 */
[----:B------:R-:W-:Y:S01]  /*05f0*/  IMAD R6, R15, 0x40, R6 ;  /* 0x000000400f067824 */ /* 0x000fe200078e0206 */
[----:B------:R-:W-:Y:S01]  /*0600*/  LOP3.LUT R9, R9, 0x20, R4, 0x1e, !PT ;  /* 0x0000002009097812 */ /* 0x000fe200078e1e04 */
[----:B------:R-:W-:Y:S01]  /*0610*/  CS2R R14, SRZ ;  /* 0x00000000000e7805 */ /* 0x000fe2000001ff00 */
[----:B------:R-:W-:Y:S02]  /*0620*/  LOP3.LUT R12, R56, 0x30, R45, 0xf8, !PT ;  /* 0x00000030380c7812 */ /* 0x000fe400078ef82d */
[----:B------:R-:W-:Y:S02]  /*0630*/  IADD3 R54, P0, R5, c[0x0][0x160], RZ ;  /* 0x0000580005367a10 */ /* 0x000fe40007f1e0ff */
[C---:B------:R-:W-:Y:S02]  /*0640*/  LOP3.LUT R42, R10.reuse, R11, RZ, 0xfc, !PT ;  /* 0x0000000b0a2a7212 */ /* 0x040fe400078efcff */
[----:B------:R-:W-:-:S02]  /*0650*/  IADD3 R4, R10, 0x800, RZ ;  /* 0x000008000a047810 */ /* 0x000fc40007ffe0ff */
[----:B------:R-:W-:Y:S02]  /*0660*/  LOP3.LUT R41, R9, R10, RZ, 0xfc, !PT ;  /* 0x0000000a09297212 */ /* 0x000fe400078efcff */
[----:B------:R-:W-:Y:S02]  /*0670*/  IADD3 R10, P1, R12, c[0x0][0x168], RZ ;  /* 0x00005a000c0a7a10 */ /* 0x000fe40007f3e0ff */
[----:B------:R-:W-:Y:S02]  /*0680*/  LEA.HI.X.SX32 R55, R5, c[0x0][0x164], 0x1, P0 ;  /* 0x0000590005377a11 */ /* 0x000fe400000f0eff */
[----:B------:R-:W-:Y:S02]  /*0690*/  LOP3.LUT R40, R4, R11, RZ, 0xfc, !PT ;  /* 0x0000000b04287212 */ /* 0x000fe400078efcff */
[----:B------:R-:W-:Y:S01]  /*06a0*/  LEA.HI.X.SX32 R11, R12, c[0x0][0x16c], 0x1, P1 ;  /* 0x00005b000c0b7a11 */ /* 0x000fe200008f0eff */
[----:B------:R1:W-:Y:S01]  /*06b0*/  LDGSTS.E.BYPASS.128 [R43], [R54.64] ;  /* 0x00000000362b7fae */ /* 0x0003e2000b901c44 */
[----:B------:R-:W-:Y:S01]  /*06c0*/  LOP3.LUT R7, R9, R4, RZ, 0xfc, !PT ;  /* 0x0000000409077212 */ /* 0x000fe200078efcff */
[----:B------:R-:W-:Y:S01]  /*06d0*/  CS2R R12, SRZ ;  /* 0x00000000000c7805 */ /* 0x000fe2000001ff00 */
[----:B------:R-:W-:Y:S01]  /*06e0*/  LEA.HI.X.SX32 R9, R8, c[0x0][0x164], 0x1, P0 ;  /* 0x0000590008097a11 */ /* 0x000fe200000f0eff */
[----:B------:R-:W0:Y:S01]  /*06f0*/  LDGDEPBAR ;  /* 0x00000000000079af */ /* 0x000e220000000000 */
[----:B------:R-:W-:Y:S01]  /*0700*/  IMAD.MOV.U32 R8, RZ, RZ, R54 ;  /* 0x000000ffff087224 */ /* 0x000fe200078e0036 */
[----:B------:R-:W-:Y:S01]  /*0710*/  LEA.HI.X.SX32 R57, R56, c[0x0][0x16c], 0x1, P1 ;  /* 0x00005b0038397a11 */ /* 0x000fe200008f0eff */
[----:B------:R-:W-:Y:S01]  /*0720*/  IMAD.MOV.U32 R56, RZ, RZ, R10 ;  /* 0x000000ffff387224 */ /* 0x000fe200078e000a */
[----:B------:R2:W-:Y:S01]  /*0730*/  LDGSTS.E.BYPASS.128 [R43+0x2000], [R10.64] ;  /* 0x020000000a2b7fae */ /* 0x0005e2000b901c44 */
[----:B------:R-:W-:Y:S01]  /*0740*/  IADD3 R53, P0, R10, 0x80, RZ ;  /* 0x000000800a357810 */ /* 0x000fe20007f1e0ff */
[----:B------:R-:W-:-:S02]  /*0750*/  CS2R R4, SRZ ;  /* 0x0000000000047805 */ /* 0x000fc4000001ff00 */
[----:B------:R-:W0:Y:S04]  /*0760*/  LDGDEPBAR ;  /* 0x00000000000079af */ /* 0x000e280000000000 */
[----:B------:R-:W-:Y:S01]  /*0770*/  BAR.SYNC.DEFER_BLOCKING 0x0 ;  /* 0x0000000000007b1d */ /* 0x000fe20000010000 */
[----:B-1----:R-:W-:-:S05]  /*0780*/  IADD3 R54, P1, R54, 0x80, RZ ;  /* 0x0000008036367810 */ /* 0x002fca0007f3e0ff */
[----:B------:R-:W-:Y:S01]  /*0790*/  IMAD.X R49, RZ, RZ, R9, P1 ;  /* 0x000000ffff317224 */ /* 0x000fe200008e0609 */
[----:B------:R-:W-:Y:S01]  /*07a0*/  @!PT LDS RZ, [RZ] ;  /* 0x00000000fffff984 */ /* 0x000fe20000000800 */
[----:B------:R-:W-:Y:S01]  /*07b0*/  @!PT LDS RZ, [RZ] ;  /* 0x00000000fffff984 */ /* 0x000fe20000000800 */
[----:B------:R-:W-:Y:S01]  /*07c0*/  @!PT LDS RZ, [RZ] ;  /* 0x00000000fffff984 */ /* 0x000fe20000000800 */
[----:B------:R2:W-:Y:S04]  /*07d0*/  LDGSTS.E.BYPASS.128 [R43+0x1000], [R8.64+0x40] ;  /* 0x01000040082b7fae */ /* 0x0005e8000b901c44 */
[----:B------:R-:W0:Y:S04]  /*07e0*/  LDGDEPBAR ;  /* 0x00000000000079af */ /* 0x000e280000000000 */
[----:B------:R1:W-:Y:S04]  /*07f0*/  LDGSTS.E.BYPASS.128 [R43+0x3000], [R56.64+0x40] ;  /* 0x03000040382b7fae */ /* 0x0003e8000b901c44 */
[----:B------:R-:W0:Y:S01]  /*0800*/  LDGDEPBAR ;  /* 0x00000000000079af */ /* 0x000e220000000000 */
[----:B-12---:R-:W-:-:S03]  /*0810*/  IMAD.X R56, RZ, RZ, R57, P0 ;  /* 0x000000ffff387224 */ /* 0x006fc600000e0639 */
.L_x_0:
[----:B------:R-:W-:-:S04]  /*0820*/  DEPBAR.LE SB0, 0x2 ;  /* 0x000080800000791a */ /* 0x000fc80000000000 */
[----:B------:R-:W-:Y:S02]  /*0830*/  IADD3 R47, R47, 0x1, RZ ;  /* 0x000000012f2f7810 */ /* 0x000fe40007ffe0ff */
[----:B------:R-:W-:Y:S01]  /*0840*/  IADD3 R52, R52, 0x1, RZ ;  /* 0x0000000134347810 */ /* 0x000fe20007ffe0ff */
[----:B------:R-:W-:Y:S01]  /*0850*/  BAR.SYNC.DEFER_BLOCKING 0x0 ;  /* 0x0000000000007b1d */ /* 0x000fe20000010000 */
[C---:B------:R-:W-:Y:S02]  /*0860*/  ISETP.GE.AND P0, PT, R47.reuse, 0x2, PT ;  /* 0x000000022f00780c */ /* 0x040fe40003f06270 */
[----:B------:R-:W-:Y:S02]  /*0870*/  ISETP.GE.AND P1, PT, R52, 0x2, PT ;  /* 0x000000023400780c */ /* 0x000fe40003f26270 */
[----:B------:R-:W-:Y:S02]  /*0880*/  SEL R47, R47, RZ, !P0 ;  /* 0x000000ff2f2f7207 */ /* 0x000fe40004000000 */
[----:B------:R-:W-:-:S02]  /*0890*/  ISETP.GE.U32.AND P0, PT, R5, 0xbe, PT ;  /* 0x000000be0500780c */ /* 0x000fc40003f06070 */
[----:B------:R-:W-:Y:S01]  /*08a0*/  SEL R52, R52, RZ, !P1 ;  /* 0x000000ff34347207 */ /* 0x000fe20004800000 */
[C---:B------:R-:W-:Y:S01]  /*08b0*/  IMAD R48, R47.reuse, 0x1000, R42 ;  /* 0x000010002f307824 */ /* 0x040fe200078e022a */
[----:B------:R-:W-:Y:S01]  /*08c0*/  ISETP.GE.U32.AND.EX P0, PT, R4, RZ, PT, P0 ;  /* 0x000000ff0400720c */ /* 0x000fe20003f06100 */
[C---:B------:R-:W-:Y:S02]  /*08d0*/  IMAD R51, R47.reuse, 0x1000, R6 ;  /* 0x000010002f337824 */ /* 0x040fe400078e0206 */
[----:B------:R-:W-:Y:S01]  /*08e0*/  IMAD R50, R47, 0x1000, R40 ;  /* 0x000010002f327824 */ /* 0x000fe200078e0228 */
[----:B------:R1:W-:Y:S04]  /*08f0*/  LDSM.16.M88.4 R24, [R48] ;  /* 0x000000003018783b */ /* 0x0003e80000000200 */
[----:B------:R-:W2:Y:S04]  /*0900*/  LDSM.16.M88.4 R8, [R51+0x2000] ;  /* 0x002000003308783b */ /* 0x000ea80000000200 */
[----:B------:R3:W4:Y:S01]  /*0910*/  LDSM.16.M88.4 R16, [R51+0x2800] ;  /* 0x002800003310783b */ /* 0x0007220000000200 */
[----:B-1----:R-:W-:-:S03]  /*0920*/  IMAD.MOV.U32 R48, RZ, RZ, R54 ;  /* 0x000000ffff307224 */ /* 0x002fc600078e0036 */
[----:B------:R1:W4:Y:S01]  /*0930*/  LDSM.16.M88.4 R36, [R50] ;  /* 0x000000003224783b */ /* 0x0003220000000200 */
[----:B---3--:R-:W-:Y:S02]  /*0940*/  IMAD.MOV.U32 R51, RZ, RZ, R56 ;  /* 0x000000ffff337224 */ /* 0x008fe400078e0038 */
[----:B-1----:R-:W-:Y:S01]  /*0950*/  IMAD.MOV.U32 R50, RZ, RZ, R53 ;  /* 0x000000ffff327224 */ /* 0x002fe200078e0035 */
[C---:B--2---:R-:W-:Y:S08]  /*0960*/  IMMA.16832.S8.S8.SAT R12, R24.reuse.ROW, R8.COL, R12 ;  /* 0x00000008180c7237 */ /* 0x044ff00000445c0c */
[----:B----4-:R-:W-:Y:S07]  /*0970*/  IMMA.16832.S8.S8.SAT R32, R24.ROW, R16.COL, R32 ;  /* 0x0000001018207237 */ /* 0x010fee0000445c20 */
[----:B------:R-:W-:Y:S01]  /*0980*/  IMAD R24, R47, 0x1000, R41 ;  /* 0x000010002f187824 */ /* 0x000fe200078e0229 */
[C---:B------:R-:W-:Y:S05]  /*0990*/  IMMA.16832.S8.S8.SAT R28, R36.reuse.ROW, R8.COL, R28 ;  /* 0x00000008241c7237 */ /* 0x040fea0000445c1c */
[----:B------:R-:W1:Y:S02]  /*09a0*/  LDSM.16.M88.4 R24, [R24] ;  /* 0x000000001818783b */ /* 0x000e640000000200 */
[C---:B------:R-:W-:Y:S01]  /*09b0*/  IMAD R9, R52.reuse, 0x1000, R43 ;  /* 0x0000100034097824 */ /* 0x040fe200078e022b */
[----:B------:R-:W-:Y:S01]  /*09c0*/  IMMA.16832.S8.S8.SAT R20, R36.ROW, R16.COL, R20 ;  /* 0x0000001024147237 */ /* 0x000fe20000445c14 */
[----:B------:R-:W-:-:S06]  /*09d0*/  IADD3 R52, R52, 0x1, RZ ;  /* 0x0000000134347810 */ /* 0x000fcc0007ffe0ff */
[C---:B------:R-:W-:Y:S01]  /*09e0*/  IMAD R36, R47.reuse, 0x1000, R7 ;  /* 0x000010002f247824 */ /* 0x040fe200078e0207 */
[----:B------:R-:W-:-:S05]  /*09f0*/  IADD3 R47, R47, 0x1, RZ ;  /* 0x000000012f2f7810 */ /* 0x000fca0007ffe0ff */
[----:B------:R-:W2:Y:S04]  /*0a00*/  LDSM.16.M88.4 R36, [R36] ;  /* 0x000000002424783b */ /* 0x000ea80000000200 */
[----:B------:R-:W-:Y:S01]  /*0a10*/  BAR.SYNC.DEFER_BLOCKING 0x0 ;  /* 0x0000000000007b1d */ /* 0x000fe20000010000 */
[C---:B-1----:R-:W-:Y:S05]  /*0a20*/  IMMA.16832.S8.S8.SAT R12, R24.reuse.ROW, R10.COL, R12 ;  /* 0x0000000a180c7237 */ /* 0x042fea0000445c0c */
[----:B------:R-:W-:Y:S01]  /*0a30*/  @!PT LDS RZ, [RZ] ;  /* 0x00000000fffff984 */ /* 0x000fe20000000800 */
[----:B------:R-:W-:Y:S01]  /*0a40*/  @!PT LDS RZ, [RZ] ;  /* 0x00000000fffff984 */ /* 0x000fe20000000800 */
[----:B------:R-:W-:Y:S01]  /*0a50*/  @!PT LDS RZ, [RZ] ;  /* 0x00000000fffff984 */ /* 0x000fe20000000800 */
[----:B------:R1:W-:Y:S04]  /*0a60*/  LDGSTS.E.BYPASS.128 [R9], [R48.64], !P0 ;  /* 0x0000000030097fae */ /* 0x0003e8000c101c44 */
[----:B------:R-:W0:Y:S01]  /*0a70*/  LDGDEPBAR ;  /* 0x00000000000079af */ /* 0x000e220000000000 */
[----:B------:R-:W-:Y:S03]  /*0a80*/  IMMA.16832.S8.S8.SAT R32, R24.ROW, R18.COL, R32 ;  /* 0x0000001218207237 */ /* 0x000fe60000445c20 */
[----:B------:R1:W-:Y:S01]  /*0a90*/  LDGSTS.E.BYPASS.128 [R9+0x2000], [R50.64], !P0 ;  /* 0x0200000032097fae */ /* 0x0003e2000c101c44 */
[----:B------:R-:W-:-:S03]  /*0aa0*/  ISETP.GE.AND P0, PT, R47, 0x2, PT ;  /* 0x000000022f00780c */ /* 0x000fc60003f06270 */
[----:B------:R-:W0:Y:S01]  /*0ab0*/  LDGDEPBAR ;  /* 0x00000000000079af */ /* 0x000e220000000000 */
[----:B------:R-:W-:Y:S01]  /*0ac0*/  SEL R47, R47, RZ, !P0 ;  /* 0x000000ff2f2f7207 */ /* 0x000fe20004000000 */
[C---:B--2---:R-:W-:Y:S04]  /*0ad0*/  IMMA.16832.S8.S8.SAT R28, R36.reuse.ROW, R10.COL, R28 ;  /* 0x0000000a241c7237 */ /* 0x044fe80000445c1c */
[C---:B------:R-:W-:Y:S02]  /*0ae0*/  IMAD R53, R47.reuse, 0x1000, R42 ;  /* 0x000010002f357824 */ /* 0x040fe400078e022a */
[C---:B------:R-:W-:Y:S02]  /*0af0*/  IMAD R54, R47.reuse, 0x1000, R6 ;  /* 0x000010002f367824 */ /* 0x040fe400078e0206 */
[----:B------:R-:W-:Y:S07]  /*0b00*/  IMMA.16832.S8.S8.SAT R20, R36.ROW, R18.COL, R20 ;  /* 0x0000001224147237 */ /* 0x000fee0000445c14 */
[----:B------:R-:W-:Y:S01]  /*0b10*/  IMAD R36, R47, 0x1000, R40 ;  /* 0x000010002f247824 */ /* 0x000fe200078e0228 */
[----:B------:R-:W-:-:S04]  /*0b20*/  DEPBAR.LE SB0, 0x2 ;  /* 0x000080800000791a */ /* 0x000fc80000000000 */
[----:B------:R-:W-:Y:S06]  /*0b30*/  BAR.SYNC.DEFER_BLOCKING 0x0 ;  /* 0x0000000000007b1d */ /* 0x000fec0000010000 */
[----:B------:R-:W-:Y:S04]  /*0b40*/  LDSM.16.M88.4 R24, [R53] ;  /* 0x000000003518783b */ /* 0x000fe80000000200 */
[----:B-1----:R-:W1:Y:S04]  /*0b50*/  LDSM.16.M88.4 R8, [R54+0x2000] ;  /* 0x002000003608783b */ /* 0x002e680000000200 */
[----:B------:R-:W2:Y:S04]  /*0b60*/  LDSM.16.M88.4 R36, [R36] ;  /* 0x000000002424783b */ /* 0x000ea80000000200 */
[----:B------:R-:W3:Y:S01]  /*0b70*/  LDSM.16.M88.4 R16, [R54+0x2800] ;  /* 0x002800003610783b */ /* 0x000ee20000000200 */
[-C--:B-1----:R-:W-:Y:S08]  /*0b80*/  IMMA.16832.S8.S8.SAT R12, R24.ROW, R8.reuse.COL, R12 ;  /* 0x00000008180c7237 */ /* 0x082ff00000445c0c */
[----:B--2---:R-:W-:Y:S07]  /*0b90*/  IMMA.16832.S8.S8.SAT R28, R36.ROW, R8.COL, R28 ;  /* 0x00000008241c7237 */ /* 0x004fee0000445c1c */
[C---:B------:R-:W-:Y:S01]  /*0ba0*/  IMAD R8, R47.reuse, 0x1000, R41 ;  /* 0x000010002f087824 */ /* 0x040fe200078e0229 */
[----:B---3--:R-:W-:Y:S01]  /*0bb0*/  IMMA.16832.S8.S8.SAT R32, R24.ROW, R16.COL, R32 ;  /* 0x0000001018207237 */ /* 0x008fe20000445c20 */
[C---:B------:R-:W-:Y:S01]  /*0bc0*/  IMAD R9, R47.reuse, 0x1000, R7 ;  /* 0x000010002f097824 */ /* 0x040fe200078e0207 */
[----:B------:R-:W-:-:S02]  /*0bd0*/  IADD3 R47, R47, 0x1, RZ ;  /* 0x000000012f2f7810 */ /* 0x000fc40007ffe0ff */
[----:B------:R-:W1:Y:S04]  /*0be0*/  LDSM.16.M88.4 R24, [R8] ;  /* 0x000000000818783b */ /* 0x000e680000000200 */
[----:B------:R-:W-:Y:S07]  /*0bf0*/  IMMA.16832.S8.S8.SAT R20, R36.ROW, R16.COL, R20 ;  /* 0x0000001024147237 */ /* 0x000fee0000445c14 */
[----:B------:R-:W-:-:S04]  /*0c00*/  IADD3 R16, P1, R5, 0x1, RZ ;  /* 0x0000000105107810 */ /* 0x000fc80007f3e0ff */
[----:B------:R-:W-:Y:S01]  /*0c10*/  ISETP.GE.U32.AND P0, PT, R16, 0xbe, PT ;  /* 0x000000be1000780c */ /* 0x000fe20003f06070 */
[----:B------:R-:W-:Y:S01]  /*0c20*/  IMAD.X R16, RZ, RZ, R4, P1 ;  /* 0x000000ffff107224 */ /* 0x000fe200008e0604 */
[----:B------:R-:W-:-:S04]  /*0c30*/  ISETP.GE.AND P1, PT, R52, 0x2, PT ;  /* 0x000000023400780c */ /* 0x000fc80003f26270 */
[----:B------:R-:W-:Y:S02]  /*0c40*/  ISETP.GE.U32.AND.EX P0, PT, R16, RZ, PT, P0 ;  /* 0x000000ff1000720c */ /* 0x000fe40003f06100 */
[----:B------:R-:W-:-:S05]  /*0c50*/  SEL R52, R52, RZ, !P1 ;  /* 0x000000ff34347207 */ /* 0x000fca0004800000 */
[C---:B------:R-:W-:Y:S01]  /*0c60*/  IMAD R17, R52.reuse, 0x1000, R43 ;  /* 0x0000100034117824 */ /* 0x040fe200078e022b */
[----:B------:R-:W-:Y:S01]  /*0c70*/  IADD3 R52, R52, 0x1, RZ ;  /* 0x0000000134347810 */ /* 0x000fe20007ffe0ff */
[C---:B-1----:R-:W-:Y:S08]  /*0c80*/  IMMA.16832.S8.S8.SAT R12, R24.reuse.ROW, R10.COL, R12 ;  /* 0x0000000a180c7237 */ /* 0x042ff00000445c0c */
[----:B------:R-:W-:Y:S01]  /*0c90*/  IMMA.16832.S8.S8.SAT R32, R24.ROW, R18.COL, R32 ;  /* 0x0000001218207237 */ /* 0x000fe20000445c20 */
[----:B------:R-:W1:Y:S04]  /*0ca0*/  LDSM.16.M88.4 R24, [R9] ;  /* 0x000000000918783b */ /* 0x000e680000000200 */
[----:B------:R-:W-:Y:S06]  /*0cb0*/  BAR.SYNC.DEFER_BLOCKING 0x0 ;  /* 0x0000000000007b1d */ /* 0x000fec0000010000 */
[----:B------:R-:W-:Y:S01]  /*0cc0*/  @!PT LDS RZ, [RZ] ;  /* 0x00000000fffff984 */ /* 0x000fe20000000800 */
[----:B------:R-:W-:Y:S01]  /*0cd0*/  @!PT LDS RZ, [RZ] ;  /* 0x00000000fffff984 */ /* 0x000fe20000000800 */
[----:B------:R-:W-:Y:S01]  /*0ce0*/  @!PT LDS RZ, [RZ] ;  /* 0x00000000fffff984 */ /* 0x000fe20000000800 */
[----:B------:R2:W-:Y:S04]  /*0cf0*/  LDGSTS.E.BYPASS.128 [R17], [R48.64+0x40], !P0 ;  /* 0x0000004030117fae */ /* 0x0005e8000c101c44 */
[----:B------:R-:W0:Y:S04]  /*0d00*/  LDGDEPBAR ;  /* 0x00000000000079af */ /* 0x000e280000000000 */
[----:B------:R2:W-:Y:S01]  /*0d10*/  LDGSTS.E.BYPASS.128 [R17+0x2000], [R50.64+0x40], !P0 ;  /* 0x0200004032117fae */ /* 0x0005e2000c101c44 */
[----:B------:R-:W-:-:S03]  /*0d20*/  ISETP.GE.AND P0, PT, R47, 0x2, PT ;  /* 0x000000022f00780c */ /* 0x000fc60003f06270 */
[----:B------:R-:W0:Y:S01]  /*0d30*/  LDGDEPBAR ;  /* 0x00000000000079af */ /* 0x000e220000000000 */
[----:B------:R-:W-:Y:S01]  /*0d40*/  SEL R47, R47, RZ, !P0 ;  /* 0x000000ff2f2f7207 */ /* 0x000fe20004000000 */
[C---:B-1----:R-:W-:Y:S04]  /*0d50*/  IMMA.16832.S8.S8.SAT R28, R24.reuse.ROW, R10.COL, R28 ;  /* 0x0000000a181c7237 */ /* 0x042fe80000445c1c */
[C---:B------:R-:W-:Y:S02]  /*0d60*/  IMAD R36, R47.reuse, 0x1000, R40 ;  /* 0x000010002f247824 */ /* 0x040fe400078e0228 */
[C---:B------:R-:W-:Y:S02]  /*0d70*/  IMAD R53, R47.reuse, 0x1000, R42 ;  /* 0x000010002f357824 */ /* 0x040fe400078e022a */
[----:B------:R-:W-:Y:S01]  /*0d80*/  IMAD R54, R47, 0x1000, R6 ;  /* 0x000010002f367824 */ /* 0x000fe200078e0206 */
[----:B------:R-:W-:Y:S01]  /*0d90*/  IMMA.16832.S8.S8.SAT R20, R24.ROW, R18.COL, R20 ;  /* 0x0000001218147237 */ /* 0x000fe20000445c14 */
[----:B------:R-:W-:-:S04]  /*0da0*/  DEPBAR.LE SB0, 0x2 ;  /* 0x000080800000791a */ /* 0x000fc80000000000 */
[----:B------:R-:W-:Y:S06]  /*0db0*/  BAR.SYNC.DEFER_BLOCKING 0x0 ;  /* 0x0000000000007b1d */ /* 0x000fec0000010000 */
[----:B------:R-:W-:Y:S04]  /*0dc0*/  LDSM.16.M88.4 R24, [R53] ;  /* 0x000000003518783b */ /* 0x000fe80000000200 */
[----:B------:R-:W1:Y:S04]  /*0dd0*/  LDSM.16.M88.4 R8, [R54+0x2000] ;  /* 0x002000003608783b */ /* 0x000e680000000200 */
[----:B------:R-:W3:Y:S04]  /*0de0*/  LDSM.16.M88.4 R36, [R36] ;  /* 0x000000002424783b */ /* 0x000ee80000000200 */
[----:B--2---:R-:W2:Y:S01]  /*0df0*/  LDSM.16.M88.4 R16, [R54+0x2800] ;  /* 0x002800003610783b */ /* 0x004ea20000000200 */
[-C--:B-1----:R-:W-:Y:S08]  /*0e00*/  IMMA.16832.S8.S8.SAT R12, R24.ROW, R8.reuse.COL, R12 ;  /* 0x00000008180c7237 */ /* 0x082ff00000445c0c */
[----:B---3--:R-:W-:Y:S07]  /*0e10*/  IMMA.16832.S8.S8.SAT R28, R36.ROW, R8.COL, R28 ;  /* 0x00000008241c7237 */ /* 0x008fee0000445c1c */
[C---:B------:R-:W-:Y:S01]  /*0e20*/  IMAD R8, R47.reuse, 0x1000, R41 ;  /* 0x000010002f087824 */ /* 0x040fe200078e0229 */
[----:B--2---:R-:W-:Y:S01]  /*0e30*/  IMMA.16832.S8.S8.SAT R32, R24.ROW, R16.COL, R32 ;  /* 0x0000001018207237 */ /* 0x004fe20000445c20 */
        /* <DEDUP_REMOVED lines=28> */
[----:B------:R-:W-:Y:S01]  /*1000*/  IMMA.16832.S8.S8.SAT R16, R24.ROW, R18.COL, R20 ;  /* 0x0000001218107237 */ /* 0x000fe20000445c14 */
[----:B------:R-:W-:-:S02]  /*1010*/  IMAD R54, R47, 0x1000, R40 ;  /* 0x000010002f367824 */ /* 0x000fc400078e0228 */
[----:B------:R-:W-:Y:S01]  /*1020*/  IMAD R36, R47, 0x1000, R41 ;  /* 0x000010002f247824 */ /* 0x000fe200078e0229 */
[----:B------:R-:W-:-:S04]  /*1030*/  DEPBAR.LE SB0, 0x2 ;  /* 0x000080800000791a */ /* 0x000fc80000000000 */
[----:B------:R-:W-:Y:S06]  /*1040*/  BAR.SYNC.DEFER_BLOCKING 0x0 ;  /* 0x0000000000007b1d */ /* 0x000fec0000010000 */
[----:B------:R-:W-:Y:S04]  /*1050*/  LDSM.16.M88.4 R20, [R53] ;  /* 0x000000003514783b */ /* 0x000fe80000000200 */
[----:B------:R-:W1:Y:S04]  /*1060*/  LDSM.16.M88.4 R24, [R55+0x2000] ;  /* 0x002000003718783b */ /* 0x000e680000000200 */
[----:B------:R-:W3:Y:S04]  /*1070*/  LDSM.16.M88.4 R8, [R55+0x2800] ;  /* 0x002800003708783b */ /* 0x000ee80000000200 */
[----:B--2---:R-:W2:Y:S01]  /*1080*/  LDSM.16.M88.4 R36, [R36] ;  /* 0x000000002424783b */ /* 0x004ea20000000200 */
[C---:B-1----:R-:W-:Y:S08]  /*1090*/  IMMA.16832.S8.S8.SAT R12, R20.reuse.ROW, R24.COL, R12 ;  /* 0x00000018140c7237 */ /* 0x042ff00000445c0c */
[----:B---3--:R-:W-:Y:S01]  /*10a0*/  IMMA.16832.S8.S8.SAT R32, R20.ROW, R8.COL, R32 ;  /* 0x0000000814207237 */ /* 0x008fe20000445c20 */
[----:B------:R1:W3:Y:S02]  /*10b0*/  LDSM.16.M88.4 R20, [R54] ;  /* 0x000000003614783b */ /* 0x0002e40000000200 */
[----:B-1----:R-:W-:-:S13]  /*10c0*/  IADD3 R54, P2, R48, 0x100, RZ ;  /* 0x0000010030367810 */ /* 0x002fda0007f5e0ff */
[C---:B--2---:R-:W-:Y:S08]  /*10d0*/  IMMA.16832.S8.S8.SAT R12, R36.reuse.ROW, R26.COL, R12 ;  /* 0x0000001a240c7237 */ /* 0x044ff00000445c0c */
[----:B------:R-:W-:Y:S08]  /*10e0*/  IMMA.16832.S8.S8.SAT R32, R36.ROW, R10.COL, R32 ;  /* 0x0000000a24207237 */ /* 0x000ff00000445c20 */
[C---:B---3--:R-:W-:Y:S08]  /*10f0*/  IMMA.16832.S8.S8.SAT R28, R20.reuse.ROW, R24.COL, R28 ;  /* 0x00000018141c7237 */ /* 0x048ff00000445c1c */
[----:B------:R-:W-:Y:S07]  /*1100*/  IMMA.16832.S8.S8.SAT R16, R20.ROW, R8.COL, R16 ;  /* 0x0000000814107237 */ /* 0x000fee0000445c10 */
[----:B------:R-:W-:Y:S01]  /*1110*/  IMAD R20, R47, 0x1000, R7 ;  /* 0x000010002f147824 */ /* 0x000fe200078e0207 */
[----:B------:R-:W-:-:S04]  /*1120*/  IADD3 R8, P1, R5, 0x3, RZ ;  /* 0x0000000305087810 */ /* 0x000fc80007f3e0ff */
[----:B------:R-:W-:Y:S01]  /*1130*/  ISETP.GE.U32.AND P0, PT, R8, 0xbe, PT ;  /* 0x000000be0800780c */ /* 0x000fe20003f06070 */
[----:B------:R-:W1:Y:S01]  /*1140*/  LDSM.16.M88.4 R20, [R20] ;  /* 0x000000001414783b */ /* 0x000e620000000200 */
[----:B------:R-:W-:-:S03]  /*1150*/  IMAD.X R8, RZ, RZ, R4, P1 ;  /* 0x000000ffff087224 */ /* 0x000fc600008e0604 */
[----:B------:R-:W-:Y:S01]  /*1160*/  BAR.SYNC.DEFER_BLOCKING 0x0 ;  /* 0x0000000000007b1d */ /* 0x000fe20000010000 */
[----:B------:R-:W-:Y:S02]  /*1170*/  ISETP.GE.AND P1, PT, R52, 0x2, PT ;  /* 0x000000023400780c */ /* 0x000fe40003f26270 */
[----:B------:R-:W-:Y:S02]  /*1180*/  ISETP.GE.U32.AND.EX P0, PT, R8, RZ, PT, P0 ;  /* 0x000000ff0800720c */ /* 0x000fe40003f06100 */
[----:B------:R-:W-:Y:S02]  /*1190*/  SEL R52, R52, RZ, !P1 ;  /* 0x000000ff34347207 */ /* 0x000fe40004800000 */
[----:B------:R-:W-:-:S03]  /*11a0*/  IADD3 R53, P1, R50, 0x100, RZ ;  /* 0x0000010032357810 */ /* 0x000fc60007f3e0ff */
[----:B------:R-:W-:Y:S02]  /*11b0*/  IMAD R9, R52, 0x1000, R43 ;  /* 0x0000100034097824 */ /* 0x000fe400078e022b */
[----:B------:R-:W-:-:S04]  /*11c0*/  IMAD.X R56, RZ, RZ, R51, P1 ;  /* 0x000000ffff387224 */ /* 0x000fc800008e0633 */
[----:B------:R-:W-:Y:S01]  /*11d0*/  @!PT LDS RZ, [RZ] ;  /* 0x00000000fffff984 */ /* 0x000fe20000000800 */
[----:B------:R-:W-:Y:S01]  /*11e0*/  @!PT LDS RZ, [RZ] ;  /* 0x00000000fffff984 */ /* 0x000fe20000000800 */
[----:B------:R-:W-:Y:S01]  /*11f0*/  @!PT LDS RZ, [RZ] ;  /* 0x00000000fffff984 */ /* 0x000fe20000000800 */
[----:B------:R2:W-:Y:S04]  /*1200*/  LDGSTS.E.BYPASS.128 [R9], [R48.64+0xc0], !P0 ;  /* 0x000000c030097fae */ /* 0x0005e8000c101c44 */
[----:B------:R-:W0:Y:S04]  /*1210*/  LDGDEPBAR ;  /* 0x00000000000079af */ /* 0x000e280000000000 */
[----:B------:R3:W-:Y:S01]  /*1220*/  LDGSTS.E.BYPASS.128 [R9+0x2000], [R50.64+0xc0], !P0 ;  /* 0x020000c032097fae */ /* 0x0007e2000c101c44 */
[----:B------:R-:W-:Y:S01]  /*1230*/  IADD3 R5, P0, R5, 0x4, RZ ;  /* 0x0000000405057810 */ /* 0x000fe20007f1e0ff */
[----:B-1----:R-:W-:Y:S02]  /*1240*/  IMMA.16832.S8.S8.SAT R28, R20.ROW, R26.COL, R28 ;  /* 0x0000001a141c7237 */ /* 0x002fe40000445c1c */
[----:B------:R-:W0:Y:S02]  /*1250*/  LDGDEPBAR ;  /* 0x00000000000079af */ /* 0x000e240000000000 */
[----:B------:R-:W-:Y:S01]  /*1260*/  IMAD.X R4, RZ, RZ, R4, P0 ;  /* 0x000000ffff047224 */ /* 0x000fe200000e0604 */
[----:B------:R-:W-:Y:S01]  /*1270*/  ISETP.NE.U32.AND P0, PT, R5, 0xc0, PT ;  /* 0x000000c00500780c */ /* 0x000fe20003f05070 */
[----:B--2---:R-:W-:-:S03]  /*1280*/  IMAD.X R49, RZ, RZ, R49, P2 ;  /* 0x000000ffff317224 */ /* 0x004fc600010e0631 */
[----:B------:R-:W-:Y:S01]  /*1290*/  ISETP.NE.AND.EX P0, PT, R4, RZ, PT, P0 ;  /* 0x000000ff0400720c */ /* 0x000fe20003f05300 */
[----:B------:R-:W-:-:S12]  /*12a0*/  IMMA.16832.S8.S8.SAT R20, R20.ROW, R10.COL, R16 ;  /* 0x0000000a14147237 */ /* 0x000fd80000445c10 */
[----:B---3--:R-:W-:Y:S05]  /*12b0*/  @P0 BRA `(.L_x_0) ;  /* 0xfffff56000000947 */ /* 0x008fea000383ffff */
[----:B------:R-:W-:Y:S01]  /*12c0*/  LOP3.LUT R45, R45, 0xc0, RZ, 0xc0, !PT ;  /* 0x000000c02d2d7812 */ /* 0x000fe200078ec0ff */
[C---:B------:R-:W-:Y:S01]  /*12d0*/  IMAD.SHL.U32 R17, R0.reuse, 0x4, RZ ;  /* 0x0000000400117824 */ /* 0x040fe200078e00ff */
[----:B------:R-:W-:Y:S01]  /*12e0*/  LOP3.LUT R4, R0, 0x10, RZ, 0xc0, !PT ;  /* 0x0000001000047812 */ /* 0x000fe200078ec0ff */
[----:B------:R-:W-:-:S04]  /*12f0*/  DEPBAR.LE SB0, 0x0 ;  /* 0x000080000000791a */ /* 0x000fc80000000000 */
[----:B------:R-:W-:Y:S02]  /*1300*/  LOP3.LUT R45, R45, 0x6, R44, 0xf8, !PT ;  /* 0x000000062d2d7812 */ /* 0x000fe400078ef82c */
[----:B------:R-:W-:Y:S02]  /*1310*/  LOP3.LUT R5, R17, 0x3fc, RZ, 0xc0, !PT ;  /* 0x000003fc11057812 */ /* 0x000fe400078ec0ff */
[----:B------:R-:W-:Y:S01]  /*1320*/  SHF.R.U32.HI R8, RZ, 0x2, R0 ;  /* 0x00000002ff087819 */ /* 0x000fe20000011600 */
[----:B------:R-:W-:Y:S01]  /*1330*/  IMAD R45, R4, 0x10, R45 ;  /* 0x00000010042d7824 */ /* 0x000fe200078e022d */
[----:B------:R-:W-:Y:S02]  /*1340*/  LOP3.LUT R4, R5, 0x400, RZ, 0xfc, !PT ;  /* 0x0000040005047812 */ /* 0x000fe400078efcff */
[----:B------:R-:W-:Y:S01]  /*1350*/  LOP3.LUT R2, R2, 0x3c, R17, 0xf8, !PT ;  /* 0x0000003c02027812 */ /* 0x000fe200078ef811 */
[----:B------:R-:W-:Y:S01]  /*1360*/  IMAD R45, R46, 0x8, R45 ;  /* 0x000000082e2d7824 */ /* 0x000fe200078e022d */
[----:B------:R-:W-:Y:S01]  /*1370*/  SHF.R.U32.HI R7, RZ, 0x2, R4 ;  /* 0x00000002ff077819 */ /* 0x000fe20000011604 */
[----:B------:R-:W-:Y:S01]  /*1380*/  BAR.SYNC.DEFER_BLOCKING 0x0 ;  /* 0x0000000000007b1d */ /* 0x000fe20000010000 */
[----:B------:R-:W-:-:S02]  /*1390*/  ISETP.GE.AND P0, PT, R2, 0xc00, PT ;  /* 0x00000c000200780c */ /* 0x000fc40003f06270 */
[C---:B------:R-:W-:Y:S02]  /*13a0*/  IADD3 R6, R45.reuse, 0x200, RZ ;  /* 0x000002002d067810 */ /* 0x040fe40007ffe0ff */
[----:B------:R-:W-:Y:S02]  /*13b0*/  LOP3.LUT R4, R45, 0x18, R8, 0xf8, !PT ;  /* 0x000000182d047812 */ /* 0x000fe400078ef808 */
[----:B------:R-:W-:Y:S02]  /*13c0*/  SHF.R.U32.HI R45, RZ, 0x2, R45 ;  /* 0x00000002ff2d7819 */ /* 0x000fe4000001162d */
[----:B------:R-:W-:Y:S02]  /*13d0*/  SHF.R.U32.HI R6, RZ, 0x2, R6 ;  /* 0x00000002ff067819 */ /* 0x000fe40000011606 */
[----:B------:R-:W-:Y:S02]  /*13e0*/  LOP3.LUT R10, R7, 0x1f0, RZ, 0xc0, !PT ;  /* 0x000001f0070a7812 */ /* 0x000fe400078ec0ff */
[----:B------:R-:W-:-:S02]  /*13f0*/  LOP3.LUT R45, R45, 0x1fc, RZ, 0xc0, !PT ;  /* 0x000001fc2d2d7812 */ /* 0x000fc400078ec0ff */
[----:B------:R-:W-:Y:S01]  /*1400*/  LOP3.LUT R7, R6, 0x1f0, RZ, 0xc0, !PT ;  /* 0x000001f006077812 */ /* 0x000fe200078ec0ff */
[C---:B------:R-:W-:Y:S01]  /*1410*/  IMAD R24, R5.reuse, 0x4, R10 ;  /* 0x0000000405187824 */ /* 0x040fe200078e020a */
[----:B------:R-:W-:Y:S01]  /*1420*/  LOP3.LUT R8, R0, 0xf0, RZ, 0xc0, !PT ;  /* 0x000000f000087812 */ /* 0x000fe200078ec0ff */
[C---:B------:R-:W-:Y:S01]  /*1430*/  IMAD R45, R4.reuse, 0x4, R45 ;  /* 0x00000004042d7824 */ /* 0x040fe200078e022d */
[----:B------:R-:W-:Y:S01]  /*1440*/  SHF.R.U32.HI R0, RZ, 0x4, R0 ;  /* 0x00000004ff007819 */ /* 0x000fe20000011600 */
[----:B------:R-:W-:Y:S02]  /*1450*/  IMAD R18, R4, 0x4, R7 ;  /* 0x0000000404127824 */ /* 0x000fe400078e0207 */
[----:B------:R-:W-:Y:S01]  /*1460*/  IMAD R19, R5, 0x4, R8 ;  /* 0x0000000405137824 */ /* 0x000fe200078e0208 */
[----:B------:R-:W-:Y:S01]  /*1470*/  SGXT.U32 R0, R0, 0x4 ;  /* 0x000000040000781a */ /* 0x000fe20000000000 */
[----:B------:R-:W-:Y:S03]  /*1480*/  STS.64 [R45], R12 ;  /* 0x0000000c2d007388 */ /* 0x000fe60000000a00 */
[----:B------:R-:W-:Y:S01]  /*1490*/  LOP3.LUT R3, R0, R3, RZ, 0xfc, !PT ;  /* 0x0000000300037212 */ /* 0x000fe200078efcff */
[----:B------:R-:W-:Y:S03]  /*14a0*/  STS.64 [R18+0x800], R14 ;  /* 0x0008000e12007388 */ /* 0x000fe60000000a00 */
[C---:B------:R-:W-:Y:S01]  /*14b0*/  LOP3.LUT R0, R3.reuse, 0x20, RZ, 0xfc, !PT ;  /* 0x0000002003007812 */ /* 0x040fe200078efcff */
[----:B------:R-:W-:Y:S01]  /*14c0*/  STS.64 [R45+0x80], R32 ;  /* 0x000080202d007388 */ /* 0x000fe20000000a00 */
[----:B------:R-:W-:-:S02]  /*14d0*/  LOP3.LUT R16, R3, 0x10, RZ, 0xfc, !PT ;  /* 0x0000001003107812 */ /* 0x000fc400078efcff */
[----:B------:R-:W-:Y:S01]  /*14e0*/  ISETP.LT.AND P3, PT, R0, 0x200, !P0 ;  /* 0x000002000000780c */ /* 0x000fe20004761270 */
[----:B------:R-:W-:Y:S01]  /*14f0*/  STS.64 [R18+0x880], R34 ;  /* 0x0008802212007388 */ /* 0x000fe20000000a00 */
[----:B------:R-:W-:-:S03]  /*1500*/  IMAD R0, R3, 0xc00, R2 ;  /* 0x00000c0003007824 */ /* 0x000fc600078e0202 */
[----:B------:R-:W-:Y:S01]  /*1510*/  BAR.SYNC.DEFER_BLOCKING 0x0 ;  /* 0x0000000000007b1d */ /* 0x000fe20000010000 */
[C---:B------:R-:W-:Y:S02]  /*1520*/  ISETP.LT.AND P1, PT, R3.reuse, 0x200, !P0 ;  /* 0x000002000300780c */ /* 0x040fe40004721270 */
[----:B------:R-:W-:Y:S02]  /*1530*/  LOP3.LUT R3, R3, 0x30, RZ, 0xfc, !PT ;  /* 0x0000003003037812 */ /* 0x000fe400078efcff */
[----:B------:R-:W-:Y:S02]  /*1540*/  ISETP.LT.AND P2, PT, R16, 0x200, !P0 ;  /* 0x000002001000780c */ /* 0x000fe40004741270 */
[----:B------:R-:W-:Y:S02]  /*1550*/  ISETP.LT.AND P0, PT, R3, 0x200, !P0 ;  /* 0x000002000300780c */ /* 0x000fe40004701270 */
[C---:B------:R-:W-:Y:S01]  /*1560*/  IADD3 R16, R0.reuse, 0xc000, RZ ;  /* 0x0000c00000107810 */ /* 0x040fe20007ffe0ff */
[----:B------:R-:W1:Y:S04]  /*1570*/  LDS.128 R8, [R19] ;  /* 0x0000000013087984 */ /* 0x000e680000000c00 */
[----:B------:R-:W2:Y:S04]  /*1580*/  LDS.128 R4, [R24+0x1000] ;  /* 0x0010000018047984 */ /* 0x000ea80000000c00 */
[----:B------:R-:W-:Y:S06]  /*1590*/  BAR.SYNC.DEFER_BLOCKING 0x0 ;  /* 0x0000000000007b1d */ /* 0x000fec0000010000 */
[----:B------:R-:W-:Y:S04]  /*15a0*/  STS.64 [R45], R28 ;  /* 0x0000001c2d007388 */ /* 0x000fe80000000a00 */
[----:B------:R-:W-:Y:S04]  /*15b0*/  STS.64 [R18+0x800], R30 ;  /* 0x0008001e12007388 */ /* 0x000fe80000000a00 */
[----:B------:R3:W-:Y:S04]  /*15c0*/  STS.64 [R45+0x80], R20 ;  /* 0x000080142d007388 */ /* 0x0007e80000000a00 */
[----:B------:R4:W-:Y:S04]  /*15d0*/  STS.64 [R18+0x880], R22 ;  /* 0x0008801612007388 */ /* 0x0009e80000000a00 */
[----:B------:R-:W-:Y:S01]  /*15e0*/  BAR.SYNC.DEFER_BLOCKING 0x0 ;  /* 0x0000000000007b1d */ /* 0x000fe20000010000 */
[----:B---3--:R-:W-:Y:S01]  /*15f0*/  IMAD.MOV.U32 R21, RZ, RZ, 0x4 ;  /* 0x00000004ff157424 */ /* 0x008fe200078e00ff */
[----:B----4-:R-:W-:-:S03]  /*1600*/  IADD3 R18, R0, 0x18000, RZ ;  /* 0x0001800000127810 */ /* 0x010fc60007ffe0ff */
[----:B------:R-:W-:-:S04]  /*1610*/  IMAD.WIDE R2, R0, R21, c[0x0][0x170] ;  /* 0x00005c0000027625 */ /* 0x000fc800078e0215 */
[-C--:B------:R-:W-:Y:S01]  /*1620*/  IMAD.WIDE R16, R16, R21.reuse, c[0x0][0x170] ;  /* 0x00005c0010107625 */ /* 0x080fe200078e0215 */
[----:B------:R3:W4:Y:S04]  /*1630*/  LDS.128 R12, [R19] ;  /* 0x00000000130c7984 */ /* 0x0007280000000c00 */
[----:B-1----:R1:W-:Y:S01]  /*1640*/  @P1 STG.E.128 [R2.64], R8 ;  /* 0x0000000802001986 */ /* 0x0023e2000c101d04 */
[----:B---3--:R-:W-:-:S03]  /*1650*/  IMAD.WIDE R18, R18, R21, c[0x0][0x170] ;  /* 0x00005c0012127625 */ /* 0x008fc600078e0215 */
[----:B--2---:R1:W-:Y:S04]  /*1660*/  @P2 STG.E.128 [R16.64], R4 ;  /* 0x0000000410002986 */ /* 0x0043e8000c101d04 */
[----:B----4-:R1:W-:Y:S01]  /*1670*/  @P3 STG.E.128 [R18.64], R12 ;  /* 0x0000000c12003986 */ /* 0x0103e2000c101d04 */
[----:B------:R-:W-:Y:S05]  /*1680*/  @!P0 EXIT ;  /* 0x000000000000894d */ /* 0x000fea0003800000 */
[----:B------:R-:W2:Y:S01]  /*1690*/  LDS.128 R24, [R24+0x1000] ;  /* 0x0010000018187984 */ /* 0x000ea20000000c00 */
[----:B-1----:R-:W-:-:S05]  /*16a0*/  IADD3 R2, R0, 0x24000, RZ ;  /* 0x0002400000027810 */ /* 0x002fca0007ffe0ff */
[----:B------:R-:W-:-:S05]  /*16b0*/  IMAD.WIDE R2, R2, R21, c[0x0][0x170] ;  /* 0x00005c0002027625 */ /* 0x000fca00078e0215 */
[----:B--2---:R-:W-:Y:S01]  /*16c0*/  STG.E.128 [R2.64], R24 ;  /* 0x0000001802007986 */ /* 0x004fe2000c101d04 */
[----:B------:R-:W-:Y:S05]  /*16d0*/  EXIT ;  /* 0x000000000000794d */ /* 0x000fea0003800000 */
.L_x_1:
[----:B------:R-:W-:-:S00]  /*16e0*/  BRA `(.L_x_1) ;  /* 0xfffffff000007947 */ /* 0x000fc0000383ffff */
[----:B------:R-:W-:-:S00]  /*16f0*/  NOP ;  /* 0x0000000000007918 */ /* 0x000fc00000000000 */
        /* <DEDUP_REMOVED lines=8> */
.L_x_2:


//--------------------- .nv.shared.triton_mm      --------------------------
	.section	.nv.shared.triton_mm,"aw",@nobits
	.sectionflags	@""
	.align	16
